//
// Generated by NVIDIA NVVM Compiler
//
// Compiler Build ID: CL-36424714
// Cuda compilation tools, release 13.0, V13.0.88
// Based on NVVM 20.0.0
//

.version 9.0
.target sm_100
.address_size 64

	// .globl	__accrg_main_1_1

.visible .entry __accrg_main_1_1(
	.param .u32 __accrg_main_1_1_param_0,
	.param .u64 .ptr .align 1 __accrg_main_1_1_param_1,
	.param .u64 .ptr .align 1 __accrg_main_1_1_param_2
)
{
	.reg .pred 	%p<3>;
	.reg .b32 	%r<12>;
	.reg .b64 	%rd<8>;

	ld.param.u32 	%r6, [__accrg_main_1_1_param_0];
	ld.param.u64 	%rd3, [__accrg_main_1_1_param_1];
	ld.param.u64 	%rd4, [__accrg_main_1_1_param_2];
	mov.u32 	%r7, %ctaid.x;
	mov.u32 	%r1, %ntid.x;
	mov.u32 	%r8, %tid.x;
	mad.lo.s32 	%r11, %r7, %r1, %r8;
	setp.le.s32 	%p1, %r6, %r11;
	@%p1 bra 	$L__BB0_3;
	mov.u32 	%r9, %nctaid.x;
	mul.lo.s32 	%r3, %r1, %r9;
	cvta.to.global.u64 	%rd1, %rd3;
	cvta.to.global.u64 	%rd2, %rd4;
$L__BB0_2:
	add.s32 	%r10, %r11, 1;
	mul.wide.u32 	%rd5, %r11, 4;
	add.s64 	%rd6, %rd1, %rd5;
	st.global.u32 	[%rd6], %r10;
	add.s64 	%rd7, %rd2, %rd5;
	st.global.u32 	[%rd7], %r10;
	add.s32 	%r11, %r11, %r3;
	setp.gt.s32 	%p2, %r6, %r11;
	@%p2 bra 	$L__BB0_2;
$L__BB0_3:
	ret;

}


// ===== COMPILED SASS (sm_100) =====

	.target	sm_100

	.elftype	@"ET_EXEC"


//--------------------- .note.nv.tkinfo           --------------------------
	.section	.note.nv.tkinfo,"",@"SHT_NOTE"
	.sectionflags	@"SHF_NOTE_NV_TKINFO"
	.tkinfo
        /*0018*/ 	.word	0x00000002
        /*0030*/ 	.string	""
        /*0030*/ 	.string	"ptxas"
        /*0030*/ 	.string	"Cuda compilation tools, release 13.0, V13.0.88"
        /*0030*/ 	.string	"Build cuda_13.0.r13.0/compiler.36424714_0"
        /*0030*/ 	.string	"-arch sm_100 -m 64 "



//--------------------- .note.nv.cuinfo           --------------------------
	.section	.note.nv.cuinfo,"",@"SHT_NOTE"
	.sectionflags	@"SHF_NOTE_NV_CUINFO"
        /*0018*/ 	.short	0x0002
        /*001a*/ 	.short	0x0064
        /*001c*/ 	.short	0x0082
	.zero		2


//--------------------- .nv.info                  --------------------------
	.section	.nv.info,"",@"SHT_CUDA_INFO"
	.align	4


	//----- nvinfo : EIATTR_REGCOUNT
	.align		4
        /*0000*/ 	.byte	0x04, 0x2f
        /*0002*/ 	.short	(.L_1 - .L_0)
	.align		4
.L_0:
        /*0004*/ 	.word	index@(__accrg_main_1_1)
        /*0008*/ 	.word	0x00000010


	//----- nvinfo : EIATTR_FRAME_SIZE
	.align		4
.L_1:
        /*000c*/ 	.byte	0x04, 0x11
        /*000e*/ 	.short	(.L_3 - .L_2)
	.align		4
.L_2:
        /*0010*/ 	.word	index@(__accrg_main_1_1)
        /*0014*/ 	.word	0x00000000


	//----- nvinfo : EIATTR_MIN_STACK_SIZE
	.align		4
.L_3:
        /*0018*/ 	.byte	0x04, 0x12
        /*001a*/ 	.short	(.L_5 - .L_4)
	.align		4
.L_4:
        /*001c*/ 	.word	index@(__accrg_main_1_1)
        /*0020*/ 	.word	0x00000000
.L_5:


//--------------------- .nv.compat                --------------------------
	.section	.nv.compat,"",@"SHT_CUDA_COMPAT_INFO"
	.align	4
        /*0000*/ 	.byte	0x02, 0x09, 0x00, 0x00, 0x02, 0x02, 0x01, 0x00, 0x02, 0x05, 0x05, 0x00, 0x03, 0x07, 0x01, 0x01
        /*0010*/ 	.byte	0x02, 0x03, 0x00, 0x00, 0x02, 0x06, 0x01, 0x00, 0x04, 0x0b, 0x08, 0x00, 0x09, 0x00, 0x00, 0x00
        /*0020*/ 	.byte	0x00, 0x00, 0x00, 0x00


//--------------------- .nv.info.__accrg_main_1_1 --------------------------
	.section	.nv.info.__accrg_main_1_1,"",@"SHT_CUDA_INFO"
	.sectionflags	@""
	.align	4


	//----- nvinfo : EIATTR_CUDA_API_VERSION
	.align		4
        /*0000*/ 	.byte	0x04, 0x37
        /*0002*/ 	.short	(.L_7 - .L_6)
.L_6:
        /*0004*/ 	.word	0x00000082


	//----- nvinfo : EIATTR_KPARAM_INFO
	.align		4
.L_7:
        /*0008*/ 	.byte	0x04, 0x17
        /*000a*/ 	.short	(.L_9 - .L_8)
.L_8:
        /*000c*/ 	.word	0x00000000
        /*0010*/ 	.short	0x0002
        /*0012*/ 	.short	0x0010
        /*0014*/ 	.byte	0x00, 0xf5, 0x21, 0x00


	//----- nvinfo : EIATTR_KPARAM_INFO
	.align		4
.L_9:
        /*0018*/ 	.byte	0x04, 0x17
        /*001a*/ 	.short	(.L_11 - .L_10)
.L_10:
        /*001c*/ 	.word	0x00000000
        /*0020*/ 	.short	0x0001
        /*0022*/ 	.short	0x0008
        /*0024*/ 	.byte	0x00, 0xf5, 0x21, 0x00


	//----- nvinfo : EIATTR_KPARAM_INFO
	.align		4
.L_11:
        /*0028*/ 	.byte	0x04, 0x17
        /*002a*/ 	.short	(.L_13 - .L_12)
.L_12:
        /*002c*/ 	.word	0x00000000
        /*0030*/ 	.short	0x0000
        /*0032*/ 	.short	0x0000
        /*0034*/ 	.byte	0x00, 0xf0, 0x11, 0x00


	//----- nvinfo : EIATTR_SPARSE_MMA_MASK
	.align		4
.L_13:
        /*0038*/ 	.byte	0x03, 0x50
        /*003a*/ 	.short	0x0000


	//----- nvinfo : EIATTR_MAXREG_COUNT
	.align		4
        /*003c*/ 	.byte	0x03, 0x1b
        /*003e*/ 	.short	0x00ff


	//----- nvinfo : EIATTR_MERCURY_ISA_VERSION
	.align		4
        /*0040*/ 	.byte	0x03, 0x5f
        /*0042*/ 	.short	0x0101


	//----- nvinfo : EIATTR_VRC_CTA_INIT_COUNT
	.align		4
        /*0044*/ 	.byte	0x02, 0x4a
	.zero		1
	.zero		1


	//----- nvinfo : EIATTR_EXIT_INSTR_OFFSETS
	.align		4
        /*0048*/ 	.byte	0x04, 0x1c
        /*004a*/ 	.short	(.L_15 - .L_14)


	//   ....[0]....
.L_14:
        /*004c*/ 	.word	0x00000070


	//   ....[1]....
        /*0050*/ 	.word	0x00000150


	//----- nvinfo : EIATTR_CRS_STACK_SIZE
	.align		4
.L_15:
        /*0054*/ 	.byte	0x04, 0x1e
        /*0056*/ 	.short	(.L_17 - .L_16)
.L_16:
        /*0058*/ 	.word	0x00000000


	//----- nvinfo : EIATTR_CBANK_PARAM_SIZE
	.align		4
.L_17:
        /*005c*/ 	.byte	0x03, 0x19
        /*005e*/ 	.short	0x0018


	//----- nvinfo : EIATTR_PARAM_CBANK
	.align		4
        /*0060*/ 	.byte	0x04, 0x0a
        /*0062*/ 	.short	(.L_19 - .L_18)
	.align		4
.L_18:
        /*0064*/ 	.word	index@(.nv.constant0.__accrg_main_1_1)
        /*0068*/ 	.short	0x0380
        /*006a*/ 	.short	0x0018


	//----- nvinfo : EIATTR_SW_WAR
	.align		4
.L_19:
        /*006c*/ 	.byte	0x04, 0x36
        /*006e*/ 	.short	(.L_21 - .L_20)
.L_20:
        /*0070*/ 	.word	0x00000008
.L_21:


//--------------------- .nv.callgraph             --------------------------
	.section	.nv.callgraph,"",@"SHT_CUDA_CALLGRAPH"
	.align	4
	.sectionentsize	8
	.align		4
        /*0000*/ 	.word	0x00000000
	.align		4
        /*0004*/ 	.word	0xffffffff
	.align		4
        /*0008*/ 	.word	0x00000000
	.align		4
        /*000c*/ 	.word	0xfffffffe
	.align		4
        /*0010*/ 	.word	0x00000000
	.align		4
        /*0014*/ 	.word	0xfffffffd
	.align		4
        /*0018*/ 	.word	0x00000000
	.align		4
        /*001c*/ 	.word	0xfffffffc


//--------------------- .text.__accrg_main_1_1    --------------------------
	.section	.text.__accrg_main_1_1,"ax",@progbits
	.align	128
        .global         __accrg_main_1_1
        .type           __accrg_main_1_1,@function
        .size           __accrg_main_1_1,(.L_x_2 - __accrg_main_1_1)
        .other          __accrg_main_1_1,@"STO_CUDA_ENTRY STV_DEFAULT"
__accrg_main_1_1:
.text.__accrg_main_1_1:
[----:B------:R-:W-:Y:S01]  /*0000*/  LDC R1, c[0x0][0x37c] ;  /* 0x0000df00ff017b82 */ /* 0x000fe20000000800 */
[----:B------:R-:W0:Y:S07]  /*0010*/  S2R R0, SR_TID.X ;  /* 0x0000000000007919 */ /* 0x000e2e0000002100 */
[----:B------:R-:W0:Y:S01]  /*0020*/  S2UR UR4, SR_CTAID.X ;  /* 0x00000000000479c3 */ /* 0x000e220000002500 */
[----:B------:R-:W1:Y:S07]  /*0030*/  LDCU UR5, c[0x0][0x380] ;  /* 0x00007000ff0577ac */ /* 0x000e6e0008000800 */
[----:B------:R-:W0:Y:S02]  /*0040*/  LDC R11, c[0x0][0x360] ;  /* 0x0000d800ff0b7b82 */ /* 0x000e240000000800 */
[----:B0-----:R-:W-:-:S05]  /*0050*/  IMAD R0, R11, UR4, R0 ;  /* 0x000000040b007c24 */ /* 0x001fca000f8e0200 */
[----:B-1----:R-:W-:-:S13]  /*0060*/  ISETP.GE.AND P0, PT, R0, UR5, PT ;  /* 0x0000000500007c0c */ /* 0x002fda000bf06270 */
[----:B------:R-:W-:Y:S05]  /*0070*/  @P0 EXIT ;  /* 0x000000000000094d */ /* 0x000fea0003800000 */
[----:B------:R-:W0:Y:S01]  /*0080*/  LDC.64 R6, c[0x0][0x388] ;  /* 0x0000e200ff067b82 */ /* 0x000e220000000a00 */
[----:B------:R-:W1:Y:S01]  /*0090*/  LDCU UR4, c[0x0][0x370] ;  /* 0x00006e00ff0477ac */ /* 0x000e620008000800 */
[----:B------:R-:W2:Y:S06]  /*00a0*/  LDCU.64 UR6, c[0x0][0x358] ;  /* 0x00006b00ff0677ac */ /* 0x000eac0008000a00 */
[----:B------:R-:W3:Y:S01]  /*00b0*/  LDC.64 R8, c[0x0][0x390] ;  /* 0x0000e400ff087b82 */ /* 0x000ee20000000a00 */
[----:B-1----:R-:W-:-:S07]  /*00c0*/  IMAD R11, R11, UR4, RZ ;  /* 0x000000040b0b7c24 */ /* 0x002fce000f8e02ff */
.L_x_0:
[C---:B------:R-:W-:Y:S01]  /*00d0*/  IADD3 R13, PT, PT, R0.reuse, 0x1, RZ ;  /* 0x00000001000d7810 */ /* 0x040fe20007ffe0ff */
[----:B0-----:R-:W-:-:S04]  /*00e0*/  IMAD.WIDE.U32 R2, R0, 0x4, R6 ;  /* 0x0000000400027825 */ /* 0x001fc800078e0006 */
[----:B---3--:R-:W-:Y:S01]  /*00f0*/  IMAD.WIDE.U32 R4, R0, 0x4, R8 ;  /* 0x0000000400047825 */ /* 0x008fe200078e0008 */
[----:B--2---:R1:W-:Y:S01]  /*0100*/  STG.E desc[UR6][R2.64], R13 ;  /* 0x0000000d02007986 */ /* 0x0043e2000c101906 */
[----:B------:R-:W-:-:S03]  /*0110*/  IADD3 R0, PT, PT, R11, R0, RZ ;  /* 0x000000000b007210 */ /* 0x000fc60007ffe0ff */
[----:B------:R1:W-:Y:S01]  /*0120*/  STG.E desc[UR6][R4.64], R13 ;  /* 0x0000000d04007986 */ /* 0x0003e2000c101906 */
[----:B------:R-:W-:-:S13]  /*0130*/  ISETP.GE.AND P0, PT, R0, UR5, PT ;  /* 0x0000000500007c0c */ /* 0x000fda000bf06270 */
[----:B-1----:R-:W-:Y:S05]  /*0140*/  @!P0 BRA `(.L_x_0) ;  /* 0xfffffffc00e08947 */ /* 0x002fea000383ffff */
[----:B------:R-:W-:Y:S05]  /*0150*/  EXIT ;  /* 0x000000000000794d */ /* 0x000fea0003800000 */
.L_x_1:
[----:B------:R-:W-:-:S00]  /*0160*/  BRA `(.L_x_1) ;  /* 0xfffffffc00fc7947 */ /* 0x000fc0000383ffff */
[----:B------:R-:W-:-:S00]  /*0170*/  NOP ;  /* 0x0000000000007918 */ /* 0x000fc00000000000 */
        /* <DEDUP_REMOVED lines=8> */
.L_x_2:


//--------------------- .nv.shared.reserved.0     --------------------------
	.section	.nv.shared.reserved.0,"aw",@nobits
	.weak		__nv_reservedSMEM_offset_0_alias
	.size		__nv_reservedSMEM_offset_0_alias, 0, 64
	.other		__nv_reservedSMEM_offset_0_alias,@"STO_CUDA_RESERVED_SHARED STV_DEFAULT"
__nv_reservedSMEM_offset_0_alias:
	.zero		0
	.zero		64


//--------------------- .nv.constant0.__accrg_main_1_1 --------------------------
	.section	.nv.constant0.__accrg_main_1_1,"a",@progbits
	.sectionflags	@""
	.align	4
.nv.constant0.__accrg_main_1_1:
	.zero		920


//--------------------- SYMBOLS --------------------------

	.type		.nv.reservedSmem.offset0,@object
	.size		.nv.reservedSmem.offset0,0x4
